//
// Generated by NVIDIA NVVM Compiler
//
// Compiler Build ID: CL-36424714
// Cuda compilation tools, release 13.0, V13.0.88
// Based on NVVM 20.0.0
//

.version 9.0
.target sm_100
.address_size 64

	// .globl	_Z12mandelKernelffffiiiPii

.visible .entry _Z12mandelKernelffffiiiPii(
	.param .f32 _Z12mandelKernelffffiiiPii_param_0,
	.param .f32 _Z12mandelKernelffffiiiPii_param_1,
	.param .f32 _Z12mandelKernelffffiiiPii_param_2,
	.param .f32 _Z12mandelKernelffffiiiPii_param_3,
	.param .u32 _Z12mandelKernelffffiiiPii_param_4,
	.param .u32 _Z12mandelKernelffffiiiPii_param_5,
	.param .u32 _Z12mandelKernelffffiiiPii_param_6,
	.param .u64 .ptr .align 1 _Z12mandelKernelffffiiiPii_param_7,
	.param .u32 _Z12mandelKernelffffiiiPii_param_8
)
{
	.reg .pred 	%p<5>;
	.reg .b32 	%r<21>;
	.reg .b32 	%f<20>;
	.reg .b64 	%rd<7>;

	ld.param.f32 	%f9, [_Z12mandelKernelffffiiiPii_param_0];
	ld.param.f32 	%f10, [_Z12mandelKernelffffiiiPii_param_1];
	ld.param.f32 	%f11, [_Z12mandelKernelffffiiiPii_param_2];
	ld.param.f32 	%f12, [_Z12mandelKernelffffiiiPii_param_3];
	ld.param.u32 	%r7, [_Z12mandelKernelffffiiiPii_param_4];
	ld.param.u32 	%r10, [_Z12mandelKernelffffiiiPii_param_5];
	ld.param.u32 	%r8, [_Z12mandelKernelffffiiiPii_param_6];
	ld.param.u64 	%rd1, [_Z12mandelKernelffffiiiPii_param_7];
	ld.param.u32 	%r9, [_Z12mandelKernelffffiiiPii_param_8];
	mov.u32 	%r11, %ntid.x;
	mov.u32 	%r12, %ctaid.x;
	mov.u32 	%r13, %tid.x;
	mad.lo.s32 	%r1, %r11, %r12, %r13;
	mul.lo.s32 	%r14, %r10, %r7;
	setp.ge.s32 	%p1, %r1, %r14;
	@%p1 bra 	$L__BB0_6;
	div.s32 	%r3, %r1, %r7;
	mul.lo.s32 	%r16, %r3, %r7;
	sub.s32 	%r2, %r1, %r16;
	cvt.rn.f32.s32 	%f13, %r2;
	fma.rn.f32 	%f1, %f9, %f13, %f11;
	cvt.rn.f32.s32 	%f14, %r3;
	fma.rn.f32 	%f2, %f10, %f14, %f12;
	setp.lt.s32 	%p2, %r8, 1;
	mov.b32 	%r20, 0;
	@%p2 bra 	$L__BB0_5;
	mov.b32 	%r19, 0;
	mov.f32 	%f18, %f2;
	mov.f32 	%f19, %f1;
$L__BB0_3:
	mul.f32 	%f5, %f19, %f19;
	mul.f32 	%f6, %f18, %f18;
	add.f32 	%f15, %f5, %f6;
	setp.gt.f32 	%p3, %f15, 0f40800000;
	mov.u32 	%r20, %r19;
	@%p3 bra 	$L__BB0_5;
	sub.f32 	%f16, %f5, %f6;
	add.f32 	%f17, %f19, %f19;
	add.f32 	%f19, %f1, %f16;
	fma.rn.f32 	%f18, %f17, %f18, %f2;
	add.s32 	%r19, %r19, 1;
	setp.ne.s32 	%p4, %r19, %r8;
	mov.u32 	%r20, %r8;
	@%p4 bra 	$L__BB0_3;
$L__BB0_5:
	mul.lo.s32 	%r18, %r3, %r9;
	cvt.s64.s32 	%rd2, %r18;
	cvta.to.global.u64 	%rd3, %rd1;
	add.s64 	%rd4, %rd3, %rd2;
	mul.wide.s32 	%rd5, %r2, 4;
	add.s64 	%rd6, %rd4, %rd5;
	st.global.u32 	[%rd6], %r20;
$L__BB0_6:
	ret;

}


// ===== COMPILED SASS (sm_100) =====

	.target	sm_100

	.elftype	@"ET_EXEC"


//--------------------- .note.nv.tkinfo           --------------------------
	.section	.note.nv.tkinfo,"",@"SHT_NOTE"
	.sectionflags	@"SHF_NOTE_NV_TKINFO"
	.tkinfo
        /*0018*/ 	.word	0x00000002
        /*0030*/ 	.string	""
        /*0030*/ 	.string	"ptxas"
        /*0030*/ 	.string	"Cuda compilation tools, release 13.0, V13.0.88"
        /*0030*/ 	.string	"Build cuda_13.0.r13.0/compiler.36424714_0"
        /*0030*/ 	.string	"-arch sm_100 -m 64 "



//--------------------- .note.nv.cuinfo           --------------------------
	.section	.note.nv.cuinfo,"",@"SHT_NOTE"
	.sectionflags	@"SHF_NOTE_NV_CUINFO"
        /*0018*/ 	.short	0x0002
        /*001a*/ 	.short	0x0064
        /*001c*/ 	.short	0x0082
	.zero		2


//--------------------- .nv.info                  --------------------------
	.section	.nv.info,"",@"SHT_CUDA_INFO"
	.align	4


	//----- nvinfo : EIATTR_REGCOUNT
	.align		4
        /*0000*/ 	.byte	0x04, 0x2f
        /*0002*/ 	.short	(.L_1 - .L_0)
	.align		4
.L_0:
        /*0004*/ 	.word	index@(_Z12mandelKernelffffiiiPii)
        /*0008*/ 	.word	0x0000000e


	//----- nvinfo : EIATTR_FRAME_SIZE
	.align		4
.L_1:
        /*000c*/ 	.byte	0x04, 0x11
        /*000e*/ 	.short	(.L_3 - .L_2)
	.align		4
.L_2:
        /*0010*/ 	.word	index@(_Z12mandelKernelffffiiiPii)
        /*0014*/ 	.word	0x00000000


	//----- nvinfo : EIATTR_MIN_STACK_SIZE
	.align		4
.L_3:
        /*0018*/ 	.byte	0x04, 0x12
        /*001a*/ 	.short	(.L_5 - .L_4)
	.align		4
.L_4:
        /*001c*/ 	.word	index@(_Z12mandelKernelffffiiiPii)
        /*0020*/ 	.word	0x00000000
.L_5:


//--------------------- .nv.compat                --------------------------
	.section	.nv.compat,"",@"SHT_CUDA_COMPAT_INFO"
	.align	4
        /*0000*/ 	.byte	0x02, 0x09, 0x00, 0x00, 0x02, 0x02, 0x01, 0x00, 0x02, 0x05, 0x05, 0x00, 0x03, 0x07, 0x01, 0x01
        /*0010*/ 	.byte	0x02, 0x03, 0x00, 0x00, 0x02, 0x06, 0x01, 0x00, 0x04, 0x0b, 0x08, 0x00, 0x01, 0x00, 0x00, 0x00
        /*0020*/ 	.byte	0x00, 0x00, 0x00, 0x00


//--------------------- .nv.info._Z12mandelKernelffffiiiPii --------------------------
	.section	.nv.info._Z12mandelKernelffffiiiPii,"",@"SHT_CUDA_INFO"
	.sectionflags	@""
	.align	4


	//----- nvinfo : EIATTR_CUDA_API_VERSION
	.align		4
        /*0000*/ 	.byte	0x04, 0x37
        /*0002*/ 	.short	(.L_7 - .L_6)
.L_6:
        /*0004*/ 	.word	0x00000082


	//----- nvinfo : EIATTR_KPARAM_INFO
	.align		4
.L_7:
        /*0008*/ 	.byte	0x04, 0x17
        /*000a*/ 	.short	(.L_9 - .L_8)
.L_8:
        /*000c*/ 	.word	0x00000000
        /*0010*/ 	.short	0x0008
        /*0012*/ 	.short	0x0028
        /*0014*/ 	.byte	0x00, 0xf0, 0x11, 0x00


	//----- nvinfo : EIATTR_KPARAM_INFO
	.align		4
.L_9:
        /*0018*/ 	.byte	0x04, 0x17
        /*001a*/ 	.short	(.L_11 - .L_10)
.L_10:
        /*001c*/ 	.word	0x00000000
        /*0020*/ 	.short	0x0007
        /*0022*/ 	.short	0x0020
        /*0024*/ 	.byte	0x00, 0xf5, 0x21, 0x00


	//----- nvinfo : EIATTR_KPARAM_INFO
	.align		4
.L_11:
        /*0028*/ 	.byte	0x04, 0x17
        /*002a*/ 	.short	(.L_13 - .L_12)
.L_12:
        /*002c*/ 	.word	0x00000000
        /*0030*/ 	.short	0x0006
        /*0032*/ 	.short	0x0018
        /*0034*/ 	.byte	0x00, 0xf0, 0x11, 0x00


	//----- nvinfo : EIATTR_KPARAM_INFO
	.align		4
.L_13:
        /*0038*/ 	.byte	0x04, 0x17
        /*003a*/ 	.short	(.L_15 - .L_14)
.L_14:
        /*003c*/ 	.word	0x00000000
        /*0040*/ 	.short	0x0005
        /*0042*/ 	.short	0x0014
        /*0044*/ 	.byte	0x00, 0xf0, 0x11, 0x00


	//----- nvinfo : EIATTR_KPARAM_INFO
	.align		4
.L_15:
        /*0048*/ 	.byte	0x04, 0x17
        /*004a*/ 	.short	(.L_17 - .L_16)
.L_16:
        /*004c*/ 	.word	0x00000000
        /*0050*/ 	.short	0x0004
        /*0052*/ 	.short	0x0010
        /*0054*/ 	.byte	0x00, 0xf0, 0x11, 0x00


	//----- nvinfo : EIATTR_KPARAM_INFO
	.align		4
.L_17:
        /*0058*/ 	.byte	0x04, 0x17
        /*005a*/ 	.short	(.L_19 - .L_18)
.L_18:
        /*005c*/ 	.word	0x00000000
        /*0060*/ 	.short	0x0003
        /*0062*/ 	.short	0x000c
        /*0064*/ 	.byte	0x00, 0xf0, 0x11, 0x00


	//----- nvinfo : EIATTR_KPARAM_INFO
	.align		4
.L_19:
        /*0068*/ 	.byte	0x04, 0x17
        /*006a*/ 	.short	(.L_21 - .L_20)
.L_20:
        /*006c*/ 	.word	0x00000000
        /*0070*/ 	.short	0x0002
        /*0072*/ 	.short	0x0008
        /*0074*/ 	.byte	0x00, 0xf0, 0x11, 0x00


	//----- nvinfo : EIATTR_KPARAM_INFO
	.align		4
.L_21:
        /*0078*/ 	.byte	0x04, 0x17
        /*007a*/ 	.short	(.L_23 - .L_22)
.L_22:
        /*007c*/ 	.word	0x00000000
        /*0080*/ 	.short	0x0001
        /*0082*/ 	.short	0x0004
        /*0084*/ 	.byte	0x00, 0xf0, 0x11, 0x00


	//----- nvinfo : EIATTR_KPARAM_INFO
	.align		4
.L_23:
        /*0088*/ 	.byte	0x04, 0x17
        /*008a*/ 	.short	(.L_25 - .L_24)
.L_24:
        /*008c*/ 	.word	0x00000000
        /*0090*/ 	.short	0x0000
        /*0092*/ 	.short	0x0000
        /*0094*/ 	.byte	0x00, 0xf0, 0x11, 0x00


	//----- nvinfo : EIATTR_SPARSE_MMA_MASK
	.align		4
.L_25:
        /*0098*/ 	.byte	0x03, 0x50
        /*009a*/ 	.short	0x0000


	//----- nvinfo : EIATTR_MAXREG_COUNT
	.align		4
        /*009c*/ 	.byte	0x03, 0x1b
        /*009e*/ 	.short	0x00ff


	//----- nvinfo : EIATTR_MERCURY_ISA_VERSION
	.align		4
        /*00a0*/ 	.byte	0x03, 0x5f
        /*00a2*/ 	.short	0x0101


	//----- nvinfo : EIATTR_VRC_CTA_INIT_COUNT
	.align		4
        /*00a4*/ 	.byte	0x02, 0x4a
	.zero		1
	.zero		1


	//----- nvinfo : EIATTR_EXIT_INSTR_OFFSETS
	.align		4
        /*00a8*/ 	.byte	0x04, 0x1c
        /*00aa*/ 	.short	(.L_27 - .L_26)


	//   ....[0]....
.L_26:
        /*00ac*/ 	.word	0x00000080


	//   ....[1]....
        /*00b0*/ 	.word	0x00000490


	//----- nvinfo : EIATTR_CRS_STACK_SIZE
	.align		4
.L_27:
        /*00b4*/ 	.byte	0x04, 0x1e
        /*00b6*/ 	.short	(.L_29 - .L_28)
.L_28:
        /*00b8*/ 	.word	0x00000000


	//----- nvinfo : EIATTR_CBANK_PARAM_SIZE
	.align		4
.L_29:
        /*00bc*/ 	.byte	0x03, 0x19
        /*00be*/ 	.short	0x002c


	//----- nvinfo : EIATTR_PARAM_CBANK
	.align		4
        /*00c0*/ 	.byte	0x04, 0x0a
        /*00c2*/ 	.short	(.L_31 - .L_30)
	.align		4
.L_30:
        /*00c4*/ 	.word	index@(.nv.constant0._Z12mandelKernelffffiiiPii)
        /*00c8*/ 	.short	0x0380
        /*00ca*/ 	.short	0x002c


	//----- nvinfo : EIATTR_SW_WAR
	.align		4
.L_31:
        /*00cc*/ 	.byte	0x04, 0x36
        /*00ce*/ 	.short	(.L_33 - .L_32)
.L_32:
        /*00d0*/ 	.word	0x00000008
.L_33:


//--------------------- .nv.callgraph             --------------------------
	.section	.nv.callgraph,"",@"SHT_CUDA_CALLGRAPH"
	.align	4
	.sectionentsize	8
	.align		4
        /*0000*/ 	.word	0x00000000
	.align		4
        /*0004*/ 	.word	0xffffffff
	.align		4
        /*0008*/ 	.word	0x00000000
	.align		4
        /*000c*/ 	.word	0xfffffffe
	.align		4
        /*0010*/ 	.word	0x00000000
	.align		4
        /*0014*/ 	.word	0xfffffffd
	.align		4
        /*0018*/ 	.word	0x00000000
	.align		4
        /*001c*/ 	.word	0xfffffffc


//--------------------- .text._Z12mandelKernelffffiiiPii --------------------------
	.section	.text._Z12mandelKernelffffiiiPii,"ax",@progbits
	.align	128
        .global         _Z12mandelKernelffffiiiPii
        .type           _Z12mandelKernelffffiiiPii,@function
        .size           _Z12mandelKernelffffiiiPii,(.L_x_4 - _Z12mandelKernelffffiiiPii)
        .other          _Z12mandelKernelffffiiiPii,@"STO_CUDA_ENTRY STV_DEFAULT"
_Z12mandelKernelffffiiiPii:
.text._Z12mandelKernelffffiiiPii:
[----:B------:R-:W-:Y:S01]  /*0000*/  LDC R1, c[0x0][0x37c] ;  /* 0x0000df00ff017b82 */ /* 0x000fe20000000800 */
[----:B------:R-:W0:Y:S07]  /*0010*/  S2R R7, SR_CTAID.X ;  /* 0x0000000000077919 */ /* 0x000e2e0000002500 */
[----:B------:R-:W1:Y:S01]  /*0020*/  LDC.64 R2, c[0x0][0x390] ;  /* 0x0000e400ff027b82 */ /* 0x000e620000000a00 */
[----:B------:R-:W0:Y:S01]  /*0030*/  LDCU UR4, c[0x0][0x360] ;  /* 0x00006c00ff0477ac */ /* 0x000e220008000800 */
[----:B------:R-:W0:Y:S02]  /*0040*/  S2R R0, SR_TID.X ;  /* 0x0000000000007919 */ /* 0x000e240000002100 */
[----:B0-----:R-:W-:-:S02]  /*0050*/  IMAD R7, R7, UR4, R0 ;  /* 0x0000000407077c24 */ /* 0x001fc4000f8e0200 */
[----:B-1----:R-:W-:-:S05]  /*0060*/  IMAD R0, R3, R2, RZ ;  /* 0x0000000203007224 */ /* 0x002fca00078e02ff */
[----:B------:R-:W-:-:S13]  /*0070*/  ISETP.GE.AND P0, PT, R7, R0, PT ;  /* 0x000000000700720c */ /* 0x000fda0003f06270 */
[----:B------:R-:W-:Y:S05]  /*0080*/  @P0 EXIT ;  /* 0x000000000000094d */ /* 0x000fea0003800000 */
[----:B------:R-:W-:Y:S01]  /*0090*/  IABS R3, R2 ;  /* 0x0000000200037213 */ /* 0x000fe20000000000 */
[----:B------:R-:W0:Y:S03]  /*00a0*/  LDCU UR6, c[0x0][0x398] ;  /* 0x00007300ff0677ac */ /* 0x000e260008000800 */
[----:B------:R-:W1:Y:S01]  /*00b0*/  I2F.RP R0, R3 ;  /* 0x0000000300007306 */ /* 0x000e620000209400 */
[----:B------:R-:W2:Y:S07]  /*00c0*/  LDCU.64 UR4, c[0x0][0x358] ;  /* 0x00006b00ff0477ac */ /* 0x000eae0008000a00 */
[----:B-1----:R-:W1:Y:S01]  /*00d0*/  MUFU.RCP R0, R0 ;  /* 0x0000000000007308 */ /* 0x002e620000001000 */
[----:B0-----:R-:W-:Y:S01]  /*00e0*/  UISETP.GE.AND UP0, UPT, UR6, 0x1, UPT ;  /* 0x000000010600788c */ /* 0x001fe2000bf06270 */
[----:B-1----:R-:W-:-:S06]  /*00f0*/  IADD3 R4, PT, PT, R0, 0xffffffe, RZ ;  /* 0x0ffffffe00047810 */ /* 0x002fcc0007ffe0ff */
[----:B------:R0:W1:Y:S02]  /*0100*/  F2I.FTZ.U32.TRUNC.NTZ R5, R4 ;  /* 0x0000000400057305 */ /* 0x000064000021f000 */
[----:B0-----:R-:W-:Y:S02]  /*0110*/  HFMA2 R4, -RZ, RZ, 0, 0 ;  /* 0x00000000ff047431 */ /* 0x001fe400000001ff */
[----:B-1----:R-:W-:-:S04]  /*0120*/  IMAD.MOV R6, RZ, RZ, -R5 ;  /* 0x000000ffff067224 */ /* 0x002fc800078e0a05 */
[----:B------:R-:W-:Y:S01]  /*0130*/  IMAD R9, R6, R3, RZ ;  /* 0x0000000306097224 */ /* 0x000fe200078e02ff */
[----:B------:R-:W-:-:S03]  /*0140*/  IABS R6, R7 ;  /* 0x0000000700067213 */ /* 0x000fc60000000000 */
[----:B------:R-:W-:Y:S02]  /*0150*/  IMAD.HI.U32 R5, R5, R9, R4 ;  /* 0x0000000905057227 */ /* 0x000fe400078e0004 */
[----:B------:R-:W0:Y:S04]  /*0160*/  LDC.64 R8, c[0x0][0x388] ;  /* 0x0000e200ff087b82 */ /* 0x000e280000000a00 */
[----:B------:R-:W-:-:S04]  /*0170*/  IMAD.HI.U32 R5, R5, R6, RZ ;  /* 0x0000000605057227 */ /* 0x000fc800078e00ff */
[----:B------:R-:W-:-:S04]  /*0180*/  IMAD.MOV R0, RZ, RZ, -R5 ;  /* 0x000000ffff007224 */ /* 0x000fc800078e0a05 */
[----:B------:R-:W-:-:S05]  /*0190*/  IMAD R0, R3, R0, R6 ;  /* 0x0000000003007224 */ /* 0x000fca00078e0206 */
[----:B------:R-:W-:-:S13]  /*01a0*/  ISETP.GT.U32.AND P2, PT, R3, R0, PT ;  /* 0x000000000300720c */ /* 0x000fda0003f44070 */
[-C--:B------:R-:W-:Y:S01]  /*01b0*/  @!P2 IADD3 R0, PT, PT, R0, -R3.reuse, RZ ;  /* 0x800000030000a210 */ /* 0x080fe20007ffe0ff */
[----:B------:R-:W-:Y:S01]  /*01c0*/  @!P2 VIADD R5, R5, 0x1 ;  /* 0x000000010505a836 */ /* 0x000fe20000000000 */
[----:B------:R-:W-:Y:S02]  /*01d0*/  ISETP.NE.AND P2, PT, R2, RZ, PT ;  /* 0x000000ff0200720c */ /* 0x000fe40003f45270 */
[----:B------:R-:W-:Y:S02]  /*01e0*/  ISETP.GE.U32.AND P0, PT, R0, R3, PT ;  /* 0x000000030000720c */ /* 0x000fe40003f06070 */
[----:B------:R-:W-:-:S04]  /*01f0*/  LOP3.LUT R0, R7, R2, RZ, 0x3c, !PT ;  /* 0x0000000207007212 */ /* 0x000fc800078e3cff */
[----:B------:R-:W-:-:S07]  /*0200*/  ISETP.GE.AND P1, PT, R0, RZ, PT ;  /* 0x000000ff0000720c */ /* 0x000fce0003f26270 */
[----:B------:R-:W-:-:S05]  /*0210*/  @P0 IADD3 R5, PT, PT, R5, 0x1, RZ ;  /* 0x0000000105050810 */ /* 0x000fca0007ffe0ff */
[----:B------:R-:W-:Y:S02]  /*0220*/  IMAD.MOV.U32 R6, RZ, RZ, R5 ;  /* 0x000000ffff067224 */ /* 0x000fe400078e0005 */
[----:B------:R-:W0:Y:S03]  /*0230*/  LDC.64 R4, c[0x0][0x380] ;  /* 0x0000e000ff047b82 */ /* 0x000e260000000a00 */
[----:B------:R-:W-:Y:S02]  /*0240*/  @!P1 IADD3 R6, PT, PT, -R6, RZ, RZ ;  /* 0x000000ff06069210 */ /* 0x000fe40007ffe1ff */
[----:B------:R-:W-:-:S04]  /*0250*/  @!P2 LOP3.LUT R6, RZ, R2, RZ, 0x33, !PT ;  /* 0x00000002ff06a212 */ /* 0x000fc800078e33ff */
[----:B------:R-:W-:-:S05]  /*0260*/  IADD3 R0, PT, PT, -R6, RZ, RZ ;  /* 0x000000ff06007210 */ /* 0x000fca0007ffe1ff */
[----:B------:R-:W-:Y:S01]  /*0270*/  IMAD R7, R2, R0, R7 ;  /* 0x0000000002077224 */ /* 0x000fe200078e0207 */
[----:B------:R-:W-:-:S04]  /*0280*/  I2FP.F32.S32 R0, R6 ;  /* 0x0000000600007245 */ /* 0x000fc80000201400 */
[----:B------:R-:W-:Y:S01]  /*0290*/  I2FP.F32.S32 R3, R7 ;  /* 0x0000000700037245 */ /* 0x000fe20000201400 */
[----:B0-----:R-:W-:-:S04]  /*02a0*/  FFMA R10, R0, R5, R9 ;  /* 0x00000005000a7223 */ /* 0x001fc80000000009 */
[----:B------:R-:W-:Y:S01]  /*02b0*/  FFMA R9, R3, R4, R8 ;  /* 0x0000000403097223 */ /* 0x000fe20000000008 */
[----:B------:R-:W-:Y:S01]  /*02c0*/  IMAD.MOV.U32 R5, RZ, RZ, RZ ;  /* 0x000000ffff057224 */ /* 0x000fe200078e00ff */
[----:B--2---:R-:W-:Y:S06]  /*02d0*/  BRA.U !UP0, `(.L_x_0) ;  /* 0x0000000108507547 */ /* 0x004fec000b800000 */
[----:B------:R-:W-:Y:S01]  /*02e0*/  BSSY.RECONVERGENT B0, `(.L_x_0) ;  /* 0x0000013000007945 */ /* 0x000fe20003800200 */
[----:B------:R-:W-:Y:S01]  /*02f0*/  MOV R5, RZ ;  /* 0x000000ff00057202 */ /* 0x000fe20000000f00 */
[----:B------:R-:W-:Y:S01]  /*0300*/  IMAD.MOV.U32 R2, RZ, RZ, R9 ;  /* 0x000000ffff027224 */ /* 0x000fe200078e0009 */
[----:B------:R-:W-:Y:S01]  /*0310*/  MOV R0, R10 ;  /* 0x0000000a00007202 */ /* 0x000fe20000000f00 */
[----:B------:R-:W0:Y:S01]  /*0320*/  LDCU UR7, c[0x0][0x398] ;  /* 0x00007300ff0777ac */ /* 0x000e220008000800 */
[----:B------:R-:W1:Y:S05]  /*0330*/  LDCU UR10, c[0x0][0x398] ;  /* 0x00007300ff0a77ac */ /* 0x000e6a0008000800 */
.L_x_2:
[----:B------:R-:W-:Y:S01]  /*0340*/  FMUL R4, R2, R2 ;  /* 0x0000000202047220 */ /* 0x000fe20000400000 */
[----:B------:R-:W-:-:S04]  /*0350*/  FMUL R11, R0, R0 ;  /* 0x00000000000b7220 */ /* 0x000fc80000400000 */
[----:B------:R-:W-:-:S05]  /*0360*/  FADD R3, R4, R11 ;  /* 0x0000000b04037221 */ /* 0x000fca0000000000 */
[----:B------:R-:W-:-:S13]  /*0370*/  FSETP.GT.AND P0, PT, R3, 4, PT ;  /* 0x408000000300780b */ /* 0x000fda0003f04000 */
[----:B------:R-:W-:Y:S05]  /*0380*/  @P0 BRA `(.L_x_1) ;  /* 0x0000000000200947 */ /* 0x000fea0003800000 */
[----:B------:R-:W-:Y:S01]  /*0390*/  IADD3 R5, PT, PT, R5, 0x1, RZ ;  /* 0x0000000105057810 */ /* 0x000fe20007ffe0ff */
[----:B------:R-:W-:Y:S01]  /*03a0*/  FADD R3, R2, R2 ;  /* 0x0000000202037221 */ /* 0x000fe20000000000 */
[----:B------:R-:W-:Y:S02]  /*03b0*/  FADD R2, R4, -R11 ;  /* 0x8000000b04027221 */ /* 0x000fe40000000000 */
[----:B-1----:R-:W-:Y:S01]  /*03c0*/  ISETP.NE.AND P0, PT, R5, UR10, PT ;  /* 0x0000000a05007c0c */ /* 0x002fe2000bf05270 */
[----:B------:R-:W-:Y:S01]  /*03d0*/  FFMA R0, R3, R0, R10 ;  /* 0x0000000003007223 */ /* 0x000fe2000000000a */
[----:B------:R-:W-:-:S11]  /*03e0*/  FADD R2, R9, R2 ;  /* 0x0000000209027221 */ /* 0x000fd60000000000 */
[----:B------:R-:W-:Y:S05]  /*03f0*/  @P0 BRA `(.L_x_2) ;  /* 0xfffffffc00d00947 */ /* 0x000fea000383ffff */
[----:B0-----:R-:W-:-:S07]  /*0400*/  MOV R5, UR7 ;  /* 0x0000000700057c02 */ /* 0x001fce0008000f00 */
.L_x_1:
[----:B01----:R-:W-:Y:S05]  /*0410*/  BSYNC.RECONVERGENT B0 ;  /* 0x0000000000007941 */ /* 0x003fea0003800200 */
.L_x_0:
[----:B------:R-:W0:Y:S01]  /*0420*/  LDCU UR6, c[0x0][0x3a8] ;  /* 0x00007500ff0677ac */ /* 0x000e220008000800 */
[----:B------:R-:W1:Y:S01]  /*0430*/  LDCU.64 UR8, c[0x0][0x3a0] ;  /* 0x00007400ff0877ac */ /* 0x000e620008000a00 */
[----:B0-----:R-:W-:-:S05]  /*0440*/  IMAD R0, R6, UR6, RZ ;  /* 0x0000000606007c24 */ /* 0x001fca000f8e02ff */
[----:B-1----:R-:W-:-:S04]  /*0450*/  IADD3 R2, P0, PT, R0, UR8, RZ ;  /* 0x0000000800027c10 */ /* 0x002fc8000ff1e0ff */
[----:B------:R-:W-:-:S03]  /*0460*/  LEA.HI.X.SX32 R3, R0, UR9, 0x1, P0 ;  /* 0x0000000900037c11 */ /* 0x000fc600080f0eff */
[----:B------:R-:W-:-:S05]  /*0470*/  IMAD.WIDE R2, R7, 0x4, R2 ;  /* 0x0000000407027825 */ /* 0x000fca00078e0202 */
[----:B------:R-:W-:Y:S01]  /*0480*/  STG.E desc[UR4][R2.64], R5 ;  /* 0x0000000502007986 */ /* 0x000fe2000c101904 */
[----:B------:R-:W-:Y:S05]  /*0490*/  EXIT ;  /* 0x000000000000794d */ /* 0x000fea0003800000 */
.L_x_3:
[----:B------:R-:W-:-:S00]  /*04a0*/  BRA `(.L_x_3) ;  /* 0xfffffffc00fc7947 */ /* 0x000fc0000383ffff */
[----:B------:R-:W-:-:S00]  /*04b0*/  NOP ;  /* 0x0000000000007918 */ /* 0x000fc00000000000 */
        /* <DEDUP_REMOVED lines=12> */
.L_x_4:


//--------------------- .nv.shared.reserved.0     --------------------------
	.section	.nv.shared.reserved.0,"aw",@nobits
	.weak		__nv_reservedSMEM_offset_0_alias
	.size		__nv_reservedSMEM_offset_0_alias, 0, 64
	.other		__nv_reservedSMEM_offset_0_alias,@"STO_CUDA_RESERVED_SHARED STV_DEFAULT"
__nv_reservedSMEM_offset_0_alias:
	.zero		0
	.zero		64


//--------------------- .nv.constant0._Z12mandelKernelffffiiiPii --------------------------
	.section	.nv.constant0._Z12mandelKernelffffiiiPii,"a",@progbits
	.sectionflags	@""
	.align	4
.nv.constant0._Z12mandelKernelffffiiiPii:
	.zero		940


//--------------------- SYMBOLS --------------------------

	.type		.nv.reservedSmem.offset0,@object
	.size		.nv.reservedSmem.offset0,0x4
